//
// Generated by NVIDIA NVVM Compiler
//
// Compiler Build ID: CL-36424714
// Cuda compilation tools, release 13.0, V13.0.88
// Based on NVVM 20.0.0
//

.version 9.0
.target sm_100
.address_size 64

	// .globl	_Z12offsetDevicePfii

.visible .entry _Z12offsetDevicePfii(
	.param .u64 .ptr .align 1 _Z12offsetDevicePfii_param_0,
	.param .u32 _Z12offsetDevicePfii_param_1,
	.param .u32 _Z12offsetDevicePfii_param_2
)
{
	.reg .b32 	%r<7>;
	.reg .b32 	%f<3>;
	.reg .b64 	%rd<5>;

	ld.param.u64 	%rd1, [_Z12offsetDevicePfii_param_0];
	ld.param.u32 	%r1, [_Z12offsetDevicePfii_param_1];
	cvta.to.global.u64 	%rd2, %rd1;
	mov.u32 	%r2, %ntid.x;
	mov.u32 	%r3, %ctaid.x;
	mov.u32 	%r4, %tid.x;
	mad.lo.s32 	%r5, %r2, %r3, %r4;
	add.s32 	%r6, %r5, %r1;
	mul.wide.s32 	%rd3, %r6, 4;
	add.s64 	%rd4, %rd2, %rd3;
	ld.global.f32 	%f1, [%rd4];
	add.f32 	%f2, %f1, %f1;
	st.global.f32 	[%rd4], %f2;
	ret;

}


// ===== COMPILED SASS (sm_100) =====

	.target	sm_100

	.elftype	@"ET_EXEC"


//--------------------- .note.nv.tkinfo           --------------------------
	.section	.note.nv.tkinfo,"",@"SHT_NOTE"
	.sectionflags	@"SHF_NOTE_NV_TKINFO"
	.tkinfo
        /*0018*/ 	.word	0x00000002
        /*0030*/ 	.string	""
        /*0030*/ 	.string	"ptxas"
        /*0030*/ 	.string	"Cuda compilation tools, release 13.0, V13.0.88"
        /*0030*/ 	.string	"Build cuda_13.0.r13.0/compiler.36424714_0"
        /*0030*/ 	.string	"-arch sm_100 -m 64 "



//--------------------- .note.nv.cuinfo           --------------------------
	.section	.note.nv.cuinfo,"",@"SHT_NOTE"
	.sectionflags	@"SHF_NOTE_NV_CUINFO"
        /*0018*/ 	.short	0x0002
        /*001a*/ 	.short	0x0064
        /*001c*/ 	.short	0x0082
	.zero		2


//--------------------- .nv.info                  --------------------------
	.section	.nv.info,"",@"SHT_CUDA_INFO"
	.align	4


	//----- nvinfo : EIATTR_REGCOUNT
	.align		4
        /*0000*/ 	.byte	0x04, 0x2f
        /*0002*/ 	.short	(.L_1 - .L_0)
	.align		4
.L_0:
        /*0004*/ 	.word	index@(_Z12offsetDevicePfii)
        /*0008*/ 	.word	0x00000008


	//----- nvinfo : EIATTR_FRAME_SIZE
	.align		4
.L_1:
        /*000c*/ 	.byte	0x04, 0x11
        /*000e*/ 	.short	(.L_3 - .L_2)
	.align		4
.L_2:
        /*0010*/ 	.word	index@(_Z12offsetDevicePfii)
        /*0014*/ 	.word	0x00000000


	//----- nvinfo : EIATTR_MIN_STACK_SIZE
	.align		4
.L_3:
        /*0018*/ 	.byte	0x04, 0x12
        /*001a*/ 	.short	(.L_5 - .L_4)
	.align		4
.L_4:
        /*001c*/ 	.word	index@(_Z12offsetDevicePfii)
        /*0020*/ 	.word	0x00000000
.L_5:


//--------------------- .nv.compat                --------------------------
	.section	.nv.compat,"",@"SHT_CUDA_COMPAT_INFO"
	.align	4
        /*0000*/ 	.byte	0x02, 0x09, 0x00, 0x00, 0x02, 0x02, 0x01, 0x00, 0x02, 0x05, 0x05, 0x00, 0x03, 0x07, 0x01, 0x01
        /*0010*/ 	.byte	0x02, 0x03, 0x00, 0x00, 0x02, 0x06, 0x01, 0x00, 0x04, 0x0b, 0x08, 0x00, 0x09, 0x00, 0x00, 0x00
        /*0020*/ 	.byte	0x00, 0x00, 0x00, 0x00


//--------------------- .nv.info._Z12offsetDevicePfii --------------------------
	.section	.nv.info._Z12offsetDevicePfii,"",@"SHT_CUDA_INFO"
	.sectionflags	@""
	.align	4


	//----- nvinfo : EIATTR_CUDA_API_VERSION
	.align		4
        /*0000*/ 	.byte	0x04, 0x37
        /*0002*/ 	.short	(.L_7 - .L_6)
.L_6:
        /*0004*/ 	.word	0x00000082


	//----- nvinfo : EIATTR_KPARAM_INFO
	.align		4
.L_7:
        /*0008*/ 	.byte	0x04, 0x17
        /*000a*/ 	.short	(.L_9 - .L_8)
.L_8:
        /*000c*/ 	.word	0x00000000
        /*0010*/ 	.short	0x0002
        /*0012*/ 	.short	0x000c
        /*0014*/ 	.byte	0x00, 0xf0, 0x11, 0x00


	//----- nvinfo : EIATTR_KPARAM_INFO
	.align		4
.L_9:
        /*0018*/ 	.byte	0x04, 0x17
        /*001a*/ 	.short	(.L_11 - .L_10)
.L_10:
        /*001c*/ 	.word	0x00000000
        /*0020*/ 	.short	0x0001
        /*0022*/ 	.short	0x0008
        /*0024*/ 	.byte	0x00, 0xf0, 0x11, 0x00


	//----- nvinfo : EIATTR_KPARAM_INFO
	.align		4
.L_11:
        /*0028*/ 	.byte	0x04, 0x17
        /*002a*/ 	.short	(.L_13 - .L_12)
.L_12:
        /*002c*/ 	.word	0x00000000
        /*0030*/ 	.short	0x0000
        /*0032*/ 	.short	0x0000
        /*0034*/ 	.byte	0x00, 0xf5, 0x21, 0x00


	//----- nvinfo : EIATTR_SPARSE_MMA_MASK
	.align		4
.L_13:
        /*0038*/ 	.byte	0x03, 0x50
        /*003a*/ 	.short	0x0000


	//----- nvinfo : EIATTR_MAXREG_COUNT
	.align		4
        /*003c*/ 	.byte	0x03, 0x1b
        /*003e*/ 	.short	0x00ff


	//----- nvinfo : EIATTR_MERCURY_ISA_VERSION
	.align		4
        /*0040*/ 	.byte	0x03, 0x5f
        /*0042*/ 	.short	0x0101


	//----- nvinfo : EIATTR_VRC_CTA_INIT_COUNT
	.align		4
        /*0044*/ 	.byte	0x02, 0x4a
	.zero		1
	.zero		1


	//----- nvinfo : EIATTR_EXIT_INSTR_OFFSETS
	.align		4
        /*0048*/ 	.byte	0x04, 0x1c
        /*004a*/ 	.short	(.L_15 - .L_14)


	//   ....[0]....
.L_14:
        /*004c*/ 	.word	0x000000d0


	//----- nvinfo : EIATTR_CBANK_PARAM_SIZE
	.align		4
.L_15:
        /*0050*/ 	.byte	0x03, 0x19
        /*0052*/ 	.short	0x0010


	//----- nvinfo : EIATTR_PARAM_CBANK
	.align		4
        /*0054*/ 	.byte	0x04, 0x0a
        /*0056*/ 	.short	(.L_17 - .L_16)
	.align		4
.L_16:
        /*0058*/ 	.word	index@(.nv.constant0._Z12offsetDevicePfii)
        /*005c*/ 	.short	0x0380
        /*005e*/ 	.short	0x0010


	//----- nvinfo : EIATTR_SW_WAR
	.align		4
.L_17:
        /*0060*/ 	.byte	0x04, 0x36
        /*0062*/ 	.short	(.L_19 - .L_18)
.L_18:
        /*0064*/ 	.word	0x00000008
.L_19:


//--------------------- .nv.callgraph             --------------------------
	.section	.nv.callgraph,"",@"SHT_CUDA_CALLGRAPH"
	.align	4
	.sectionentsize	8
	.align		4
        /*0000*/ 	.word	0x00000000
	.align		4
        /*0004*/ 	.word	0xffffffff
	.align		4
        /*0008*/ 	.word	0x00000000
	.align		4
        /*000c*/ 	.word	0xfffffffe
	.align		4
        /*0010*/ 	.word	0x00000000
	.align		4
        /*0014*/ 	.word	0xfffffffd
	.align		4
        /*0018*/ 	.word	0x00000000
	.align		4
        /*001c*/ 	.word	0xfffffffc


//--------------------- .text._Z12offsetDevicePfii --------------------------
	.section	.text._Z12offsetDevicePfii,"ax",@progbits
	.align	128
        .global         _Z12offsetDevicePfii
        .type           _Z12offsetDevicePfii,@function
        .size           _Z12offsetDevicePfii,(.L_x_1 - _Z12offsetDevicePfii)
        .other          _Z12offsetDevicePfii,@"STO_CUDA_ENTRY STV_DEFAULT"
_Z12offsetDevicePfii:
.text._Z12offsetDevicePfii:
[----:B------:R-:W-:Y:S01]  /*0000*/  LDC R1, c[0x0][0x37c] ;  /* 0x0000df00ff017b82 */ /* 0x000fe20000000800 */
[----:B------:R-:W0:Y:S01]  /*0010*/  S2R R0, SR_CTAID.X ;  /* 0x0000000000007919 */ /* 0x000e220000002500 */
[----:B------:R-:W0:Y:S06]  /*0020*/  LDCU UR6, c[0x0][0x360] ;  /* 0x00006c00ff0677ac */ /* 0x000e2c0008000800 */
[----:B------:R-:W1:Y:S01]  /*0030*/  LDC.64 R2, c[0x0][0x380] ;  /* 0x0000e000ff027b82 */ /* 0x000e620000000a00 */
[----:B------:R-:W0:Y:S01]  /*0040*/  S2R R5, SR_TID.X ;  /* 0x0000000000057919 */ /* 0x000e220000002100 */
[----:B------:R-:W2:Y:S01]  /*0050*/  LDCU UR7, c[0x0][0x388] ;  /* 0x00007100ff0777ac */ /* 0x000ea20008000800 */
[----:B------:R-:W3:Y:S01]  /*0060*/  LDCU.64 UR4, c[0x0][0x358] ;  /* 0x00006b00ff0477ac */ /* 0x000ee20008000a00 */
[----:B0-----:R-:W-:-:S05]  /*0070*/  IMAD R0, R0, UR6, R5 ;  /* 0x0000000600007c24 */ /* 0x001fca000f8e0205 */
[----:B--2---:R-:W-:-:S05]  /*0080*/  IADD3 R5, PT, PT, R0, UR7, RZ ;  /* 0x0000000700057c10 */ /* 0x004fca000fffe0ff */
[----:B-1----:R-:W-:-:S05]  /*0090*/  IMAD.WIDE R2, R5, 0x4, R2 ;  /* 0x0000000405027825 */ /* 0x002fca00078e0202 */
[----:B---3--:R-:W2:Y:S02]  /*00a0*/  LDG.E R0, desc[UR4][R2.64] ;  /* 0x0000000402007981 */ /* 0x008ea4000c1e1900 */
[----:B--2---:R-:W-:-:S05]  /*00b0*/  FADD R5, R0, R0 ;  /* 0x0000000000057221 */ /* 0x004fca0000000000 */
[----:B------:R-:W-:Y:S01]  /*00c0*/  STG.E desc[UR4][R2.64], R5 ;  /* 0x0000000502007986 */ /* 0x000fe2000c101904 */
[----:B------:R-:W-:Y:S05]  /*00d0*/  EXIT ;  /* 0x000000000000794d */ /* 0x000fea0003800000 */
.L_x_0:
[----:B------:R-:W-:-:S00]  /*00e0*/  BRA `(.L_x_0) ;  /* 0xfffffffc00fc7947 */ /* 0x000fc0000383ffff */
[----:B------:R-:W-:-:S00]  /*00f0*/  NOP ;  /* 0x0000000000007918 */ /* 0x000fc00000000000 */
        /* <DEDUP_REMOVED lines=8> */
.L_x_1:


//--------------------- .nv.shared.reserved.0     --------------------------
	.section	.nv.shared.reserved.0,"aw",@nobits
	.weak		__nv_reservedSMEM_offset_0_alias
	.size		__nv_reservedSMEM_offset_0_alias, 0, 64
	.other		__nv_reservedSMEM_offset_0_alias,@"STO_CUDA_RESERVED_SHARED STV_DEFAULT"
__nv_reservedSMEM_offset_0_alias:
	.zero		0
	.zero		64


//--------------------- .nv.constant0._Z12offsetDevicePfii --------------------------
	.section	.nv.constant0._Z12offsetDevicePfii,"a",@progbits
	.sectionflags	@""
	.align	4
.nv.constant0._Z12offsetDevicePfii:
	.zero		912


//--------------------- SYMBOLS --------------------------

	.type		.nv.reservedSmem.offset0,@object
	.size		.nv.reservedSmem.offset0,0x4
